	.headerflags	@"EF_CUDA_TEXMODE_UNIFIED EF_CUDA_64BIT_ADDRESS EF_CUDA_ACCELERATORS EF_CUDA_SM90 EF_CUDA_VIRTUAL_SM(EF_CUDA_SM90)"
	.elftype	@"ET_EXEC"


//--------------------- .nv.info                  --------------------------
	.section	.nv.info,"",@"SHT_CUDA_INFO"
	.align	4


	//----- nvinfo : EIATTR_REGCOUNT
	.align		4
        /*0000*/ 	.byte	0x04, 0x2f
        /*0002*/ 	.short	(.L_1 - .L_0)
	.align		4
.L_0:
        /*0004*/ 	.word	index@(triton_poi_fused_add_clamp_6)
        /*0008*/ 	.word	0x0000000b


	//----- nvinfo : EIATTR_MIN_STACK_SIZE
	.align		4
.L_1:
        /*000c*/ 	.byte	0x04, 0x12
        /*000e*/ 	.short	(.L_3 - .L_2)
	.align		4
.L_2:
        /*0010*/ 	.word	index@(triton_poi_fused_add_clamp_6)
        /*0014*/ 	.word	0x00000000


	//----- nvinfo : EIATTR_FRAME_SIZE
	.align		4
.L_3:
        /*0018*/ 	.byte	0x04, 0x11
        /*001a*/ 	.short	(.L_5 - .L_4)
	.align		4
.L_4:
        /*001c*/ 	.word	index@(triton_poi_fused_add_clamp_6)
        /*0020*/ 	.word	0x00000000


	//----- nvinfo : EIATTR_MIN_STACK_SIZE
	.align		4
.L_5:
        /*0024*/ 	.byte	0x04, 0x12
        /*0026*/ 	.short	(.L_7 - .L_6)
	.align		4
.L_6:
        /*0028*/ 	.word	index@(triton_poi_fused_add_clamp_6)
        /*002c*/ 	.word	0x00000000
.L_7:


//--------------------- .nv.info.triton_poi_fused_add_clamp_6 --------------------------
	.section	.nv.info.triton_poi_fused_add_clamp_6,"",@"SHT_CUDA_INFO"
	.sectionflags	@""
	.align	4


	//----- nvinfo : EIATTR_CUDA_API_VERSION
	.align		4
        /*0000*/ 	.byte	0x04, 0x37
        /*0002*/ 	.short	(.L_9 - .L_8)
.L_8:
        /*0004*/ 	.word	0x0000007c


	//----- nvinfo : EIATTR_KPARAM_INFO
	.align		4
.L_9:
        /*0008*/ 	.byte	0x04, 0x17
        /*000a*/ 	.short	(.L_11 - .L_10)
.L_10:
        /*000c*/ 	.word	0x00000000
        /*0010*/ 	.short	0x0001
        /*0012*/ 	.short	0x0008
        /*0014*/ 	.byte	0x00, 0xf0, 0x11, 0x00


	//----- nvinfo : EIATTR_KPARAM_INFO
	.align		4
.L_11:
        /*0018*/ 	.byte	0x04, 0x17
        /*001a*/ 	.short	(.L_13 - .L_12)
.L_12:
        /*001c*/ 	.word	0x00000000
        /*0020*/ 	.short	0x0000
        /*0022*/ 	.short	0x0000
        /*0024*/ 	.byte	0x00, 0xf4, 0x21, 0x00


	//----- nvinfo : EIATTR_SPARSE_MMA_MASK
	.align		4
.L_13:
        /*0028*/ 	.byte	0x03, 0x50
        /*002a*/ 	.short	0x0000


	//----- nvinfo : EIATTR_MAXREG_COUNT
	.align		4
        /*002c*/ 	.byte	0x03, 0x1b
        /*002e*/ 	.short	0x00ff


	//----- nvinfo : EIATTR_EXIT_INSTR_OFFSETS
	.align		4
        /*0030*/ 	.byte	0x04, 0x1c
        /*0032*/ 	.short	(.L_15 - .L_14)


	//   ....[0]....
.L_14:
        /*0034*/ 	.word	0x00000180


	//   ....[1]....
        /*0038*/ 	.word	0x000001d0


	//----- nvinfo : EIATTR_REQNTID
	.align		4
.L_15:
        /*003c*/ 	.byte	0x04, 0x10
        /*003e*/ 	.short	(.L_17 - .L_16)
.L_16:
        /*0040*/ 	.word	0x00000020
        /*0044*/ 	.word	0x00000001
        /*0048*/ 	.word	0x00000001


	//----- nvinfo : EIATTR_CBANK_PARAM_SIZE
	.align		4
.L_17:
        /*004c*/ 	.byte	0x03, 0x19
        /*004e*/ 	.short	0x000c


	//----- nvinfo : EIATTR_PARAM_CBANK
	.align		4
        /*0050*/ 	.byte	0x04, 0x0a
        /*0052*/ 	.short	(.L_19 - .L_18)
	.align		4
.L_18:
        /*0054*/ 	.word	index@(.nv.constant0.triton_poi_fused_add_clamp_6)
        /*0058*/ 	.short	0x0210
        /*005a*/ 	.short	0x000c


	//----- nvinfo : EIATTR_SW_WAR
	.align		4
.L_19:
        /*005c*/ 	.byte	0x04, 0x36
        /*005e*/ 	.short	(.L_21 - .L_20)
.L_20:
        /*0060*/ 	.word	0x00000008
.L_21:


//--------------------- .nv.callgraph             --------------------------
	.section	.nv.callgraph,"",@"SHT_CUDA_CALLGRAPH"
	.align	4
	.sectionentsize	8
	.align		4
        /*0000*/ 	.word	0x00000000
	.align		4
        /*0004*/ 	.word	0xffffffff
	.align		4
        /*0008*/ 	.word	0x00000000
	.align		4
        /*000c*/ 	.word	0xfffffffe
	.align		4
        /*0010*/ 	.word	0x00000000
	.align		4
        /*0014*/ 	.word	0xfffffffd
	.align		4
        /*0018*/ 	.word	0x00000000
	.align		4
        /*001c*/ 	.word	0xfffffffc


//--------------------- .text.triton_poi_fused_add_clamp_6 --------------------------
	.section	.text.triton_poi_fused_add_clamp_6,"ax",@progbits
	.align	128
        .global         triton_poi_fused_add_clamp_6
        .type           triton_poi_fused_add_clamp_6,@function
        .size           triton_poi_fused_add_clamp_6,(.L_x_1 - triton_poi_fused_add_clamp_6)
        .other          triton_poi_fused_add_clamp_6,@"STO_CUDA_ENTRY STV_DEFAULT"
triton_poi_fused_add_clamp_6:
.text.triton_poi_fused_add_clamp_6:
[----:B------:R-:W0:Y:S02]  /*0000*/  LDC R1, c[0x0][0x28] ;  /* 0x00000a00ff017b82 */ /* 0x000e240000000800 */
[----:B------:R-:W1:Y:S01]  /*0010*/  S2R R0, SR_TID.X ;  /* 0x0000000000007919 */ /* 0x000e620000002100 */
[----:B------:R-:W2:Y:S01]  /*0020*/  S2R R5, SR_CTAID.X ;  /* 0x0000000000057919 */ /* 0x000ea20000002500 */
[----:B-1----:R-:W-:-:S05]  /*0030*/  IMAD.SHL.U32 R0, R0, 0x2, RZ ;  /* 0x0000000200007824 */ /* 0x002fca00078e00ff */
[----:B------:R-:W-:-:S05]  /*0040*/  LOP3.LUT R0, R0, 0x3e, RZ, 0xc0, !PT ;  /* 0x0000003e00007812 */ /* 0x000fca00078ec0ff */
[----:B--2---:R-:W-:-:S04]  /*0050*/  IMAD R5, R5, 0x40, R0 ;  /* 0x0000004005057824 */ /* 0x004fc800078e0200 */
[C---:B------:R-:W-:Y:S01]  /*0060*/  VIADD R0, R5.reuse, 0x1 ;  /* 0x0000000105007836 */ /* 0x040fe20000000000 */
[----:B------:R-:W-:Y:S02]  /*0070*/  I2FP.F32.S32 R2, R5 ;  /* 0x0000000500027245 */ /* 0x000fe40000201400 */
[----:B------:R-:W-:Y:S02]  /*0080*/  ISETP.GE.AND P0, PT, R5, 0x40, PT ;  /* 0x000000400500780c */ /* 0x000fe40003f06270 */
[----:B------:R-:W-:Y:S01]  /*0090*/  I2FP.F32.S32 R0, R0 ;  /* 0x0000000000007245 */ /* 0x000fe20000201400 */
[----:B------:R-:W-:-:S04]  /*00a0*/  FMUL R2, R2, 0.4920634925365447998 ;  /* 0x3efbefbf02027820 */ /* 0x000fc80000400000 */
[----:B------:R-:W-:Y:S01]  /*00b0*/  FMUL R0, R0, 0.4920634925365447998 ;  /* 0x3efbefbf00007820 */ /* 0x000fe20000400000 */
[----:B------:R-:W-:Y:S02]  /*00c0*/  FMNMX R4, RZ, R2, !PT ;  /* 0x00000002ff047209 */ /* 0x000fe40007800000 */
[----:B------:R-:W1:Y:S02]  /*00d0*/  LDC.64 R2, c[0x0][0x210] ;  /* 0x00008400ff027b82 */ /* 0x000e640000000a00 */
[----:B------:R-:W-:Y:S02]  /*00e0*/  FMNMX R0, RZ, R0, !PT ;  /* 0x00000000ff007209 */ /* 0x000fe40007800000 */
[----:B------:R-:W2:Y:S08]  /*00f0*/  F2I.TRUNC.NTZ R4, R4 ;  /* 0x0000000400047305 */ /* 0x000eb0000020f100 */
[----:B------:R-:W3:Y:S01]  /*0100*/  F2I.TRUNC.NTZ R0, R0 ;  /* 0x0000000000007305 */ /* 0x000ee2000020f100 */
[----:B--2---:R-:W-:-:S05]  /*0110*/  VIMNMX R6, R4, 0x1e, PT ;  /* 0x0000001e04067848 */ /* 0x004fca0003fe0100 */
[----:B------:R-:W-:Y:S02]  /*0120*/  VIADD R6, R6, 0x1 ;  /* 0x0000000106067836 */ /* 0x000fe40000000000 */
[----:B-1----:R-:W-:Y:S01]  /*0130*/  IMAD.WIDE R2, R5, 0x8, R2 ;  /* 0x0000000805027825 */ /* 0x002fe200078e0202 */
[----:B---3--:R-:W-:Y:S02]  /*0140*/  VIMNMX R7, R0, 0x1e, PT ;  /* 0x0000001e00077848 */ /* 0x008fe40003fe0100 */
[----:B------:R-:W-:-:S03]  /*0150*/  SHF.R.S32.HI R5, RZ, 0x1f, R6 ;  /* 0x0000001fff057819 */ /* 0x000fc60000011406 */
[----:B------:R-:W-:-:S05]  /*0160*/  VIADD R8, R7, 0x1 ;  /* 0x0000000107087836 */ /* 0x000fca0000000000 */
[----:B------:R-:W-:Y:S01]  /*0170*/  SHF.R.S32.HI R7, RZ, 0x1f, R8 ;  /* 0x0000001fff077819 */ /* 0x000fe20000011408 */
[----:B------:R-:W-:Y:S06]  /*0180*/  @P0 EXIT ;  /* 0x000000000000094d */ /* 0x000fec0003800000 */
[----:B------:R-:W-:Y:S01]  /*0190*/  IMAD.MOV.U32 R4, RZ, RZ, R6 ;  /* 0x000000ffff047224 */ /* 0x000fe200078e0006 */
[----:B------:R-:W-:Y:S01]  /*01a0*/  ULDC.64 UR4, c[0x0][0x208] ;  /* 0x0000820000047ab9 */ /* 0x000fe20000000a00 */
[----:B------:R-:W-:-:S05]  /*01b0*/  IMAD.MOV.U32 R6, RZ, RZ, R8 ;  /* 0x000000ffff067224 */ /* 0x000fca00078e0008 */
[----:B------:R-:W-:Y:S01]  /*01c0*/  STG.E.128 desc[UR4][R2.64], R4 ;  /* 0x0000000402007986 */ /* 0x000fe2000c101d04 */
[----:B------:R-:W-:Y:S05]  /*01d0*/  EXIT ;  /* 0x000000000000794d */ /* 0x000fea0003800000 */
.L_x_0:
[----:B------:R-:W-:-:S00]  /*01e0*/  BRA `(.L_x_0) ;  /* 0xfffffffc00fc7947 */ /* 0x000fc0000383ffff */
[----:B------:R-:W-:-:S00]  /*01f0*/  NOP ;  /* 0x0000000000007918 */ /* 0x000fc00000000000 */
        /* <DEDUP_REMOVED lines=8> */
.L_x_1:


//--------------------- .nv.constant0.triton_poi_fused_add_clamp_6 --------------------------
	.section	.nv.constant0.triton_poi_fused_add_clamp_6,"a",@progbits
	.sectionflags	@""
	.align	4
.nv.constant0.triton_poi_fused_add_clamp_6:
	.zero		540
